//
// Generated by NVIDIA NVVM Compiler
//
// Compiler Build ID: CL-36424714
// Cuda compilation tools, release 13.0, V13.0.88
// Based on NVVM 20.0.0
//

.version 9.0
.target sm_100
.address_size 64

	// .globl	_Z4calcPf

.visible .entry _Z4calcPf(
	.param .u64 .ptr .align 1 _Z4calcPf_param_0
)
{
	.reg .pred 	%p<12>;
	.reg .b32 	%r<77>;
	.reg .b32 	%f<6>;
	.reg .b64 	%rd<5>;
	.reg .b64 	%fd<107>;

	ld.param.u64 	%rd3, [_Z4calcPf_param_0];
	mov.u32 	%r31, %tid.x;
	mov.u32 	%r32, %ctaid.x;
	mov.u32 	%r1, %ntid.x;
	mad.lo.s32 	%r66, %r32, %r1, %r31;
	setp.gt.s32 	%p1, %r66, 16383;
	@%p1 bra 	$L__BB0_19;
	mov.b32 	%r33, 1127219200;
	mov.b32 	%r34, -2147483648;
	mov.b64 	%fd1, {%r34, %r33};
	mov.u32 	%r35, %nctaid.x;
	mul.lo.s32 	%r3, %r1, %r35;
	cvta.to.global.u64 	%rd1, %rd3;
$L__BB0_2:
	cvt.rn.f64.s32 	%fd2, %r66;
	mul.wide.s32 	%rd4, %r66, 4;
	add.s64 	%rd2, %rd1, %rd4;
	ld.global.f32 	%f5, [%rd2];
	mov.f64 	%fd100, 0d0000000000000000;
	mov.b32 	%r68, -1;
	mov.b32 	%r67, 0;
$L__BB0_3:
	add.s32 	%r7, %r68, 2;
	mad.lo.s32 	%r8, %r68, %r68, %r68;
	cvt.rn.f64.s32 	%fd24, %r8;
	add.f64 	%fd25, %fd24, 0d4000000000000000;
	sqrt.rn.f64 	%fd101, %fd25;
	{
	.reg .b32 %temp; 
	mov.b64 	{%temp, %r69}, %fd101;
	}
	{
	.reg .b32 %temp; 
	mov.b64 	{%r70, %temp}, %fd101;
	}
	setp.gt.s32 	%p2, %r69, 1048575;
	mov.b32 	%r71, -1023;
	@%p2 bra 	$L__BB0_5;
	mul.f64 	%fd101, %fd101, 0d4350000000000000;
	{
	.reg .b32 %temp; 
	mov.b64 	{%temp, %r69}, %fd101;
	}
	{
	.reg .b32 %temp; 
	mov.b64 	{%r70, %temp}, %fd101;
	}
	mov.b32 	%r71, -1077;
$L__BB0_5:
	add.s32 	%r40, %r69, -1;
	setp.gt.u32 	%p3, %r40, 2146435070;
	@%p3 bra 	$L__BB0_9;
	shr.u32 	%r43, %r69, 20;
	add.s32 	%r72, %r71, %r43;
	and.b32  	%r44, %r69, 1048575;
	or.b32  	%r45, %r44, 1072693248;
	mov.b64 	%fd102, {%r70, %r45};
	setp.lt.u32 	%p5, %r45, 1073127583;
	@%p5 bra 	$L__BB0_8;
	{
	.reg .b32 %temp; 
	mov.b64 	{%r46, %temp}, %fd102;
	}
	{
	.reg .b32 %temp; 
	mov.b64 	{%temp, %r47}, %fd102;
	}
	add.s32 	%r48, %r47, -1048576;
	mov.b64 	%fd102, {%r46, %r48};
	add.s32 	%r72, %r72, 1;
$L__BB0_8:
	add.f64 	%fd27, %fd102, 0dBFF0000000000000;
	add.f64 	%fd28, %fd102, 0d3FF0000000000000;
	rcp.approx.ftz.f64 	%fd29, %fd28;
	neg.f64 	%fd30, %fd28;
	fma.rn.f64 	%fd31, %fd30, %fd29, 0d3FF0000000000000;
	fma.rn.f64 	%fd32, %fd31, %fd31, %fd31;
	fma.rn.f64 	%fd33, %fd32, %fd29, %fd29;
	mul.f64 	%fd34, %fd27, %fd33;
	fma.rn.f64 	%fd35, %fd27, %fd33, %fd34;
	mul.f64 	%fd36, %fd35, %fd35;
	fma.rn.f64 	%fd37, %fd36, 0d3EB1380B3AE80F1E, 0d3ED0EE258B7A8B04;
	fma.rn.f64 	%fd38, %fd37, %fd36, 0d3EF3B2669F02676F;
	fma.rn.f64 	%fd39, %fd38, %fd36, 0d3F1745CBA9AB0956;
	fma.rn.f64 	%fd40, %fd39, %fd36, 0d3F3C71C72D1B5154;
	fma.rn.f64 	%fd41, %fd40, %fd36, 0d3F624924923BE72D;
	fma.rn.f64 	%fd42, %fd41, %fd36, 0d3F8999999999A3C4;
	fma.rn.f64 	%fd43, %fd42, %fd36, 0d3FB5555555555554;
	sub.f64 	%fd44, %fd27, %fd35;
	add.f64 	%fd45, %fd44, %fd44;
	neg.f64 	%fd46, %fd35;
	fma.rn.f64 	%fd47, %fd46, %fd27, %fd45;
	mul.f64 	%fd48, %fd33, %fd47;
	mul.f64 	%fd49, %fd36, %fd43;
	fma.rn.f64 	%fd50, %fd49, %fd35, %fd48;
	xor.b32  	%r49, %r72, -2147483648;
	mov.b32 	%r50, 1127219200;
	mov.b64 	%fd51, {%r49, %r50};
	sub.f64 	%fd52, %fd51, %fd1;
	fma.rn.f64 	%fd53, %fd52, 0d3FE62E42FEFA39EF, %fd35;
	fma.rn.f64 	%fd54, %fd52, 0dBFE62E42FEFA39EF, %fd53;
	sub.f64 	%fd55, %fd54, %fd35;
	sub.f64 	%fd56, %fd50, %fd55;
	fma.rn.f64 	%fd57, %fd52, 0d3C7ABC9E3B39803F, %fd56;
	add.f64 	%fd103, %fd53, %fd57;
	bra.uni 	$L__BB0_10;
$L__BB0_9:
	fma.rn.f64 	%fd26, %fd101, 0d7FF0000000000000, 0d7FF0000000000000;
	{
	.reg .b32 %temp; 
	mov.b64 	{%temp, %r41}, %fd101;
	}
	and.b32  	%r42, %r41, 2147483647;
	setp.eq.s32 	%p4, %r42, 0;
	selp.f64 	%fd103, 0dFFF0000000000000, %fd26, %p4;
$L__BB0_10:
	fma.rn.f64 	%fd58, %fd100, 0dBFB999999999999A, %fd2;
	add.f64 	%fd59, %fd58, 0d3FF0000000000000;
	cvt.f64.f32 	%fd60, %f5;
	fma.rn.f64 	%fd61, %fd59, %fd103, %fd60;
	cvt.rn.f32.f64 	%f3, %fd61;
	add.s32 	%r52, %r8, %r67;
	add.s32 	%r53, %r52, 2;
	cvt.rn.f64.u32 	%fd62, %r53;
	sqrt.rn.f64 	%fd104, %fd62;
	{
	.reg .b32 %temp; 
	mov.b64 	{%temp, %r73}, %fd104;
	}
	{
	.reg .b32 %temp; 
	mov.b64 	{%r74, %temp}, %fd104;
	}
	setp.gt.s32 	%p6, %r73, 1048575;
	mov.b32 	%r75, -1023;
	@%p6 bra 	$L__BB0_12;
	mul.f64 	%fd104, %fd104, 0d4350000000000000;
	{
	.reg .b32 %temp; 
	mov.b64 	{%temp, %r73}, %fd104;
	}
	{
	.reg .b32 %temp; 
	mov.b64 	{%r74, %temp}, %fd104;
	}
	mov.b32 	%r75, -1077;
$L__BB0_12:
	add.s32 	%r55, %r73, -1;
	setp.lt.u32 	%p7, %r55, 2146435071;
	@%p7 bra 	$L__BB0_14;
	fma.rn.f64 	%fd63, %fd104, 0d7FF0000000000000, 0d7FF0000000000000;
	{
	.reg .b32 %temp; 
	mov.b64 	{%temp, %r56}, %fd104;
	}
	and.b32  	%r57, %r56, 2147483647;
	setp.eq.s32 	%p8, %r57, 0;
	selp.f64 	%fd106, 0dFFF0000000000000, %fd63, %p8;
	bra.uni 	$L__BB0_17;
$L__BB0_14:
	shr.u32 	%r58, %r73, 20;
	add.s32 	%r76, %r75, %r58;
	and.b32  	%r59, %r73, 1048575;
	or.b32  	%r60, %r59, 1072693248;
	mov.b64 	%fd105, {%r74, %r60};
	setp.lt.u32 	%p9, %r60, 1073127583;
	@%p9 bra 	$L__BB0_16;
	{
	.reg .b32 %temp; 
	mov.b64 	{%r61, %temp}, %fd105;
	}
	{
	.reg .b32 %temp; 
	mov.b64 	{%temp, %r62}, %fd105;
	}
	add.s32 	%r63, %r62, -1048576;
	mov.b64 	%fd105, {%r61, %r63};
	add.s32 	%r76, %r76, 1;
$L__BB0_16:
	add.f64 	%fd64, %fd105, 0dBFF0000000000000;
	add.f64 	%fd65, %fd105, 0d3FF0000000000000;
	rcp.approx.ftz.f64 	%fd66, %fd65;
	neg.f64 	%fd67, %fd65;
	fma.rn.f64 	%fd68, %fd67, %fd66, 0d3FF0000000000000;
	fma.rn.f64 	%fd69, %fd68, %fd68, %fd68;
	fma.rn.f64 	%fd70, %fd69, %fd66, %fd66;
	mul.f64 	%fd71, %fd64, %fd70;
	fma.rn.f64 	%fd72, %fd64, %fd70, %fd71;
	mul.f64 	%fd73, %fd72, %fd72;
	fma.rn.f64 	%fd74, %fd73, 0d3EB1380B3AE80F1E, 0d3ED0EE258B7A8B04;
	fma.rn.f64 	%fd75, %fd74, %fd73, 0d3EF3B2669F02676F;
	fma.rn.f64 	%fd76, %fd75, %fd73, 0d3F1745CBA9AB0956;
	fma.rn.f64 	%fd77, %fd76, %fd73, 0d3F3C71C72D1B5154;
	fma.rn.f64 	%fd78, %fd77, %fd73, 0d3F624924923BE72D;
	fma.rn.f64 	%fd79, %fd78, %fd73, 0d3F8999999999A3C4;
	fma.rn.f64 	%fd80, %fd79, %fd73, 0d3FB5555555555554;
	sub.f64 	%fd81, %fd64, %fd72;
	add.f64 	%fd82, %fd81, %fd81;
	neg.f64 	%fd83, %fd72;
	fma.rn.f64 	%fd84, %fd83, %fd64, %fd82;
	mul.f64 	%fd85, %fd70, %fd84;
	mul.f64 	%fd86, %fd73, %fd80;
	fma.rn.f64 	%fd87, %fd86, %fd72, %fd85;
	xor.b32  	%r64, %r76, -2147483648;
	mov.b32 	%r65, 1127219200;
	mov.b64 	%fd88, {%r64, %r65};
	sub.f64 	%fd89, %fd88, %fd1;
	fma.rn.f64 	%fd90, %fd89, 0d3FE62E42FEFA39EF, %fd72;
	fma.rn.f64 	%fd91, %fd89, 0dBFE62E42FEFA39EF, %fd90;
	sub.f64 	%fd92, %fd91, %fd72;
	sub.f64 	%fd93, %fd87, %fd92;
	fma.rn.f64 	%fd94, %fd89, 0d3C7ABC9E3B39803F, %fd93;
	add.f64 	%fd106, %fd90, %fd94;
$L__BB0_17:
	cvt.rn.f64.u32 	%fd95, %r7;
	fma.rn.f64 	%fd96, %fd95, 0dBFB999999999999A, %fd2;
	add.f64 	%fd97, %fd96, 0d3FF0000000000000;
	cvt.f64.f32 	%fd98, %f3;
	fma.rn.f64 	%fd99, %fd97, %fd106, %fd98;
	cvt.rn.f32.f64 	%f5, %fd99;
	add.f64 	%fd100, %fd100, 0d4000000000000000;
	add.s32 	%r67, %r67, 4;
	setp.ne.s32 	%p10, %r7, 16383;
	mov.u32 	%r68, %r7;
	@%p10 bra 	$L__BB0_3;
	st.global.f32 	[%rd2], %f5;
	add.s32 	%r66, %r66, %r3;
	setp.lt.s32 	%p11, %r66, 16384;
	@%p11 bra 	$L__BB0_2;
$L__BB0_19:
	ret;

}


// ===== COMPILED SASS (sm_100) =====

	.target	sm_100

	.elftype	@"ET_EXEC"


//--------------------- .note.nv.tkinfo           --------------------------
	.section	.note.nv.tkinfo,"",@"SHT_NOTE"
	.sectionflags	@"SHF_NOTE_NV_TKINFO"
	.tkinfo
        /*0018*/ 	.word	0x00000002
        /*0030*/ 	.string	""
        /*0030*/ 	.string	"ptxas"
        /*0030*/ 	.string	"Cuda compilation tools, release 13.0, V13.0.88"
        /*0030*/ 	.string	"Build cuda_13.0.r13.0/compiler.36424714_0"
        /*0030*/ 	.string	"-arch sm_100 -m 64 "



//--------------------- .note.nv.cuinfo           --------------------------
	.section	.note.nv.cuinfo,"",@"SHT_NOTE"
	.sectionflags	@"SHF_NOTE_NV_CUINFO"
        /*0018*/ 	.short	0x0002
        /*001a*/ 	.short	0x0064
        /*001c*/ 	.short	0x0082
	.zero		2


//--------------------- .nv.info                  --------------------------
	.section	.nv.info,"",@"SHT_CUDA_INFO"
	.align	4


	//----- nvinfo : EIATTR_REGCOUNT
	.align		4
        /*0000*/ 	.byte	0x04, 0x2f
        /*0002*/ 	.short	(.L_1 - .L_0)
	.align		4
.L_0:
        /*0004*/ 	.word	index@(_Z4calcPf)
        /*0008*/ 	.word	0x00000020


	//----- nvinfo : EIATTR_FRAME_SIZE
	.align		4
.L_1:
        /*000c*/ 	.byte	0x04, 0x11
        /*000e*/ 	.short	(.L_3 - .L_2)
	.align		4
.L_2:
        /*0010*/ 	.word	index@($__internal_0_$__cuda_sm20_dsqrt_rn_f64_mediumpath_v1)
        /*0014*/ 	.word	0x00000000


	//----- nvinfo : EIATTR_FRAME_SIZE
	.align		4
.L_3:
        /*0018*/ 	.byte	0x04, 0x11
        /*001a*/ 	.short	(.L_5 - .L_4)
	.align		4
.L_4:
        /*001c*/ 	.word	index@(_Z4calcPf)
        /*0020*/ 	.word	0x00000000


	//----- nvinfo : EIATTR_MIN_STACK_SIZE
	.align		4
.L_5:
        /*0024*/ 	.byte	0x04, 0x12
        /*0026*/ 	.short	(.L_7 - .L_6)
	.align		4
.L_6:
        /*0028*/ 	.word	index@(_Z4calcPf)
        /*002c*/ 	.word	0x00000000
.L_7:


//--------------------- .nv.compat                --------------------------
	.section	.nv.compat,"",@"SHT_CUDA_COMPAT_INFO"
	.align	4
        /*0000*/ 	.byte	0x02, 0x09, 0x00, 0x00, 0x02, 0x02, 0x01, 0x00, 0x02, 0x05, 0x05, 0x00, 0x03, 0x07, 0x01, 0x01
        /*0010*/ 	.byte	0x02, 0x03, 0x00, 0x00, 0x02, 0x06, 0x01, 0x00, 0x04, 0x0b, 0x08, 0x00, 0x01, 0x00, 0x00, 0x00
        /*0020*/ 	.byte	0x00, 0x00, 0x00, 0x00


//--------------------- .nv.info._Z4calcPf        --------------------------
	.section	.nv.info._Z4calcPf,"",@"SHT_CUDA_INFO"
	.sectionflags	@""
	.align	4


	//----- nvinfo : EIATTR_CUDA_API_VERSION
	.align		4
        /*0000*/ 	.byte	0x04, 0x37
        /*0002*/ 	.short	(.L_9 - .L_8)
.L_8:
        /*0004*/ 	.word	0x00000082


	//----- nvinfo : EIATTR_KPARAM_INFO
	.align		4
.L_9:
        /*0008*/ 	.byte	0x04, 0x17
        /*000a*/ 	.short	(.L_11 - .L_10)
.L_10:
        /*000c*/ 	.word	0x00000000
        /*0010*/ 	.short	0x0000
        /*0012*/ 	.short	0x0000
        /*0014*/ 	.byte	0x00, 0xf5, 0x21, 0x00


	//----- nvinfo : EIATTR_SPARSE_MMA_MASK
	.align		4
.L_11:
        /*0018*/ 	.byte	0x03, 0x50
        /*001a*/ 	.short	0x0000


	//----- nvinfo : EIATTR_MAXREG_COUNT
	.align		4
        /*001c*/ 	.byte	0x03, 0x1b
        /*001e*/ 	.short	0x00ff


	//----- nvinfo : EIATTR_MERCURY_ISA_VERSION
	.align		4
        /*0020*/ 	.byte	0x03, 0x5f
        /*0022*/ 	.short	0x0101


	//----- nvinfo : EIATTR_VRC_CTA_INIT_COUNT
	.align		4
        /*0024*/ 	.byte	0x02, 0x4a
	.zero		1
	.zero		1


	//----- nvinfo : EIATTR_EXIT_INSTR_OFFSETS
	.align		4
        /*0028*/ 	.byte	0x04, 0x1c
        /*002a*/ 	.short	(.L_13 - .L_12)


	//   ....[0]....
.L_12:
        /*002c*/ 	.word	0x00000060


	//   ....[1]....
        /*0030*/ 	.word	0x00000fc0


	//----- nvinfo : EIATTR_CRS_STACK_SIZE
	.align		4
.L_13:
        /*0034*/ 	.byte	0x04, 0x1e
        /*0036*/ 	.short	(.L_15 - .L_14)
.L_14:
        /*0038*/ 	.word	0x00000000


	//----- nvinfo : EIATTR_CBANK_PARAM_SIZE
	.align		4
.L_15:
        /*003c*/ 	.byte	0x03, 0x19
        /*003e*/ 	.short	0x0008


	//----- nvinfo : EIATTR_PARAM_CBANK
	.align		4
        /*0040*/ 	.byte	0x04, 0x0a
        /*0042*/ 	.short	(.L_17 - .L_16)
	.align		4
.L_16:
        /*0044*/ 	.word	index@(.nv.constant0._Z4calcPf)
        /*0048*/ 	.short	0x0380
        /*004a*/ 	.short	0x0008


	//----- nvinfo : EIATTR_SW_WAR
	.align		4
.L_17:
        /*004c*/ 	.byte	0x04, 0x36
        /*004e*/ 	.short	(.L_19 - .L_18)
.L_18:
        /*0050*/ 	.word	0x00000008
.L_19:


//--------------------- .nv.callgraph             --------------------------
	.section	.nv.callgraph,"",@"SHT_CUDA_CALLGRAPH"
	.align	4
	.sectionentsize	8
	.align		4
        /*0000*/ 	.word	0x00000000
	.align		4
        /*0004*/ 	.word	0xffffffff
	.align		4
        /*0008*/ 	.word	0x00000000
	.align		4
        /*000c*/ 	.word	0xfffffffe
	.align		4
        /*0010*/ 	.word	0x00000000
	.align		4
        /*0014*/ 	.word	0xfffffffd
	.align		4
        /*0018*/ 	.word	0x00000000
	.align		4
        /*001c*/ 	.word	0xfffffffc


//--------------------- .text._Z4calcPf           --------------------------
	.section	.text._Z4calcPf,"ax",@progbits
	.align	128
        .global         _Z4calcPf
        .type           _Z4calcPf,@function
        .size           _Z4calcPf,(.L_x_14 - _Z4calcPf)
        .other          _Z4calcPf,@"STO_CUDA_ENTRY STV_DEFAULT"
_Z4calcPf:
.text._Z4calcPf:
[----:B------:R-:W-:Y:S01]  /*0000*/  LDC R1, c[0x0][0x37c] ;  /* 0x0000df00ff017b82 */ /* 0x000fe20000000800 */
[----:B------:R-:W0:Y:S07]  /*0010*/  S2R R5, SR_TID.X ;  /* 0x0000000000057919 */ /* 0x000e2e0000002100 */
[----:B------:R-:W0:Y:S08]  /*0020*/  S2UR UR4, SR_CTAID.X ;  /* 0x00000000000479c3 */ /* 0x000e300000002500 */
[----:B------:R-:W0:Y:S02]  /*0030*/  LDC R4, c[0x0][0x360] ;  /* 0x0000d800ff047b82 */ /* 0x000e240000000800 */
[----:B0-----:R-:W-:-:S05]  /*0040*/  IMAD R5, R4, UR4, R5 ;  /* 0x0000000404057c24 */ /* 0x001fca000f8e0205 */
[----:B------:R-:W-:-:S13]  /*0050*/  ISETP.GT.AND P0, PT, R5, 0x3fff, PT ;  /* 0x00003fff0500780c */ /* 0x000fda0003f04270 */
[----:B------:R-:W-:Y:S05]  /*0060*/  @P0 EXIT ;  /* 0x000000000000094d */ /* 0x000fea0003800000 */
[----:B------:R-:W0:Y:S01]  /*0070*/  LDCU UR4, c[0x0][0x370] ;  /* 0x00006e00ff0477ac */ /* 0x000e220008000800 */
[----:B------:R-:W1:Y:S01]  /*0080*/  LDCU.64 UR6, c[0x0][0x358] ;  /* 0x00006b00ff0677ac */ /* 0x000e620008000a00 */
[----:B0-----:R-:W-:-:S07]  /*0090*/  IMAD R4, R4, UR4, RZ ;  /* 0x0000000404047c24 */ /* 0x001fce000f8e02ff */
.L_x_8:
[----:B0-2---:R-:W0:Y:S02]  /*00a0*/  LDC.64 R6, c[0x0][0x380] ;  /* 0x0000e000ff067b82 */ /* 0x005e240000000a00 */
[----:B0-----:R-:W-:-:S05]  /*00b0*/  IMAD.WIDE R6, R5, 0x4, R6 ;  /* 0x0000000405067825 */ /* 0x001fca00078e0206 */
[----:B-1----:R0:W5:Y:S01]  /*00c0*/  LDG.E R2, desc[UR6][R6.64] ;  /* 0x0000000606027981 */ /* 0x002162000c1e1900 */
[----:B------:R1:W2:Y:S01]  /*00d0*/  I2F.F64 R8, R5 ;  /* 0x0000000500087312 */ /* 0x0002a20000201c00 */
[----:B------:R-:W-:Y:S01]  /*00e0*/  IMAD.MOV.U32 R24, RZ, RZ, -0x1 ;  /* 0xffffffffff187424 */ /* 0x000fe200078e00ff */
[----:B------:R-:W-:Y:S01]  /*00f0*/  CS2R R10, SRZ ;  /* 0x00000000000a7805 */ /* 0x000fe2000001ff00 */
[----:B------:R-:W-:Y:S02]  /*0100*/  IMAD.MOV.U32 R3, RZ, RZ, RZ ;  /* 0x000000ffff037224 */ /* 0x000fe400078e00ff */
[----:B-1----:R-:W-:-:S05]  /*0110*/  IMAD.IADD R5, R4, 0x1, R5 ;  /* 0x0000000104057824 */ /* 0x002fca00078e0205 */
[----:B0-----:R-:W-:-:S13]  /*0120*/  ISETP.GE.AND P0, PT, R5, 0x4000, PT ;  /* 0x000040000500780c */ /* 0x001fda0003f06270 */
.L_x_7:
[C---:B------:R-:W-:Y:S02]  /*0130*/  IMAD R0, R24.reuse, R24, R24 ;  /* 0x0000001818007224 */ /* 0x040fe400078e0218 */
[----:B------:R-:W-:Y:S02]  /*0140*/  IMAD.MOV.U32 R26, RZ, RZ, 0x0 ;  /* 0x00000000ff1a7424 */ /* 0x000fe400078e00ff */
[----:B0-----:R-:W0:Y:S01]  /*0150*/  I2F.F64 R14, R0 ;  /* 0x00000000000e7312 */ /* 0x001e220000201c00 */
[----:B------:R-:W-:Y:S02]  /*0160*/  IMAD.MOV.U32 R27, RZ, RZ, 0x3fd80000 ;  /* 0x3fd80000ff1b7424 */ /* 0x000fe400078e00ff */
[----:B------:R-:W-:Y:S01]  /*0170*/  VIADD R24, R24, 0x2 ;  /* 0x0000000218187836 */ /* 0x000fe20000000000 */
[----:B0-----:R-:W-:-:S06]  /*0180*/  DADD R14, R14, 2 ;  /* 0x400000000e0e7429 */ /* 0x001fcc0000000000 */
[----:B------:R-:W0:Y:S04]  /*0190*/  MUFU.RSQ64H R23, R15 ;  /* 0x0000000f00177308 */ /* 0x000e280000001c00 */
[----:B------:R-:W-:-:S04]  /*01a0*/  IADD3 R22, PT, PT, R15, -0x3500000, RZ ;  /* 0xfcb000000f167810 */ /* 0x000fc80007ffe0ff */
[----:B------:R-:W-:Y:S02]  /*01b0*/  ISETP.GE.U32.AND P1, PT, R22, 0x7ca00000, PT ;  /* 0x7ca000001600780c */ /* 0x000fe40003f26070 */
[----:B0-----:R-:W-:-:S08]  /*01c0*/  DMUL R12, R22, R22 ;  /* 0x00000016160c7228 */ /* 0x001fd00000000000 */
[----:B------:R-:W-:-:S08]  /*01d0*/  DFMA R12, R14, -R12, 1 ;  /* 0x3ff000000e0c742b */ /* 0x000fd0000000080c */
[----:B------:R-:W-:Y:S02]  /*01e0*/  DFMA R26, R12, R26, 0.5 ;  /* 0x3fe000000c1a742b */ /* 0x000fe4000000001a */
[----:B------:R-:W-:-:S08]  /*01f0*/  DMUL R12, R22, R12 ;  /* 0x0000000c160c7228 */ /* 0x000fd00000000000 */
[----:B------:R-:W-:-:S08]  /*0200*/  DFMA R26, R26, R12, R22 ;  /* 0x0000000c1a1a722b */ /* 0x000fd00000000016 */
[----:B------:R-:W-:Y:S02]  /*0210*/  DMUL R16, R14, R26 ;  /* 0x0000001a0e107228 */ /* 0x000fe40000000000 */
[----:B------:R-:W-:Y:S01]  /*0220*/  VIADD R21, R27, 0xfff00000 ;  /* 0xfff000001b157836 */ /* 0x000fe20000000000 */
[----:B------:R-:W-:-:S05]  /*0230*/  MOV R20, R26 ;  /* 0x0000001a00147202 */ /* 0x000fca0000000f00 */
[----:B------:R-:W-:-:S08]  /*0240*/  DFMA R18, R16, -R16, R14 ;  /* 0x800000101012722b */ /* 0x000fd0000000000e */
[----:B------:R-:W-:Y:S01]  /*0250*/  DFMA R12, R18, R20, R16 ;  /* 0x00000014120c722b */ /* 0x000fe20000000010 */
[----:B-1----:R-:W-:Y:S10]  /*0260*/  @!P1 BRA `(.L_x_0) ;  /* 0x0000000000109947 */ /* 0x002ff40003800000 */
[----:B------:R-:W-:Y:S01]  /*0270*/  IMAD.MOV.U32 R12, RZ, RZ, R26 ;  /* 0x000000ffff0c7224 */ /* 0x000fe200078e001a */
[----:B------:R-:W-:Y:S01]  /*0280*/  MOV R20, 0x2b0 ;  /* 0x000002b000147802 */ /* 0x000fe20000000f00 */
[----:B------:R-:W-:-:S07]  /*0290*/  IMAD.MOV.U32 R13, RZ, RZ, R21 ;  /* 0x000000ffff0d7224 */ /* 0x000fce00078e0015 */
[----:B--2--5:R-:W-:Y:S05]  /*02a0*/  CALL.REL.NOINC `($__internal_0_$__cuda_sm20_dsqrt_rn_f64_mediumpath_v1) ;  /* 0x0000000c00487944 */ /* 0x024fea0003c00000 */
.L_x_0:
[----:B------:R-:W-:Y:S01]  /*02b0*/  ISETP.GT.AND P1, PT, R13, 0xfffff, PT ;  /* 0x000fffff0d00780c */ /* 0x000fe20003f24270 */
[--C-:B------:R-:W-:Y:S01]  /*02c0*/  IMAD.MOV.U32 R15, RZ, RZ, R13.reuse ;  /* 0x000000ffff0f7224 */ /* 0x100fe200078e000d */
[----:B------:R-:W-:Y:S01]  /*02d0*/  MOV R14, R12 ;  /* 0x0000000c000e7202 */ /* 0x000fe20000000f00 */
[----:B------:R-:W-:Y:S01]  /*02e0*/  IMAD.MOV.U32 R25, RZ, RZ, R13 ;  /* 0x000000ffff197224 */ /* 0x000fe200078e000d */
[----:B------:R-:W-:Y:S01]  /*02f0*/  BSSY.RECONVERGENT B0, `(.L_x_1) ;  /* 0x000004e000007945 */ /* 0x000fe20003800200 */
[----:B------:R-:W-:Y:S02]  /*0300*/  IMAD.MOV.U32 R26, RZ, RZ, -0x3ff ;  /* 0xfffffc01ff1a7424 */ /* 0x000fe400078e00ff */
[----:B------:R-:W-:-:S06]  /*0310*/  IMAD.MOV.U32 R20, RZ, RZ, R12 ;  /* 0x000000ffff147224 */ /* 0x000fcc00078e000c */
[----:B------:R-:W-:Y:S01]  /*0320*/  @!P1 DMUL R14, R14, 1.80143985094819840000e+16 ;  /* 0x435000000e0e9828 */ /* 0x000fe20000000000 */
[----:B------:R-:W-:-:S09]  /*0330*/  @!P1 IMAD.MOV.U32 R26, RZ, RZ, -0x435 ;  /* 0xfffffbcbff1a9424 */ /* 0x000fd200078e00ff */
[----:B------:R-:W-:Y:S01]  /*0340*/  @!P1 IMAD.MOV.U32 R25, RZ, RZ, R15 ;  /* 0x000000ffff199224 */ /* 0x000fe200078e000f */
[----:B------:R-:W-:-:S04]  /*0350*/  @!P1 MOV R20, R14 ;  /* 0x0000000e00149202 */ /* 0x000fc80000000f00 */
[----:B------:R-:W-:-:S04]  /*0360*/  IADD3 R13, PT, PT, R25, -0x1, RZ ;  /* 0xffffffff190d7810 */ /* 0x000fc80007ffe0ff */
[----:B------:R-:W-:-:S13]  /*0370*/  ISETP.GT.U32.AND P2, PT, R13, 0x7feffffe, PT ;  /* 0x7feffffe0d00780c */ /* 0x000fda0003f44070 */
[----:B------:R-:W-:Y:S05]  /*0380*/  @P2 BRA `(.L_x_2) ;  /* 0x0000000000f82947 */ /* 0x000fea0003800000 */
[C---:B------:R-:W-:Y:S01]  /*0390*/  LOP3.LUT R12, R25.reuse, 0xfffff, RZ, 0xc0, !PT ;  /* 0x000fffff190c7812 */ /* 0x040fe200078ec0ff */
[----:B------:R-:W-:Y:S01]  /*03a0*/  IMAD.MOV.U32 R18, RZ, RZ, RZ ;  /* 0x000000ffff127224 */ /* 0x000fe200078e00ff */
[----:B------:R-:W-:Y:S01]  /*03b0*/  MOV R14, 0x8b7a8b04 ;  /* 0x8b7a8b04000e7802 */ /* 0x000fe20000000f00 */
[----:B------:R-:W-:Y:S01]  /*03c0*/  IMAD.MOV.U32 R15, RZ, RZ, 0x3ed0ee25 ;  /* 0x3ed0ee25ff0f7424 */ /* 0x000fe200078e00ff */
[----:B------:R-:W-:Y:S01]  /*03d0*/  LOP3.LUT R21, R12, 0x3ff00000, RZ, 0xfc, !PT ;  /* 0x3ff000000c157812 */ /* 0x000fe200078efcff */
[----:B------:R-:W-:Y:S01]  /*03e0*/  UMOV UR4, 0x3ae80f1e ;  /* 0x3ae80f1e00047882 */ /* 0x000fe20000000000 */
[----:B------:R-:W-:Y:S01]  /*03f0*/  UMOV UR5, 0x3eb1380b ;  /* 0x3eb1380b00057882 */ /* 0x000fe20000000000 */
[----:B------:R-:W-:Y:S02]  /*0400*/  LEA.HI R25, R25, R26, RZ, 0xc ;  /* 0x0000001a19197211 */ /* 0x000fe400078f60ff */
[----:B------:R-:W-:-:S13]  /*0410*/  ISETP.GE.U32.AND P1, PT, R21, 0x3ff6a09f, PT ;  /* 0x3ff6a09f1500780c */ /* 0x000fda0003f26070 */
[----:B------:R-:W-:Y:S02]  /*0420*/  @P1 VIADD R13, R21, 0xfff00000 ;  /* 0xfff00000150d1836 */ /* 0x000fe40000000000 */
[----:B------:R-:W-:Y:S02]  /*0430*/  @P1 VIADD R25, R25, 0x1 ;  /* 0x0000000119191836 */ /* 0x000fe40000000000 */
[----:B------:R-:W-:-:S06]  /*0440*/  @P1 IMAD.MOV.U32 R21, RZ, RZ, R13 ;  /* 0x000000ffff151224 */ /* 0x000fcc00078e000d */
[C---:B------:R-:W-:Y:S02]  /*0450*/  DADD R22, R20.reuse, 1 ;  /* 0x3ff0000014167429 */ /* 0x040fe40000000000 */
[----:B------:R-:W-:-:S04]  /*0460*/  DADD R20, R20, -1 ;  /* 0xbff0000014147429 */ /* 0x000fc80000000000 */
[----:B------:R-:W0:Y:S02]  /*0470*/  MUFU.RCP64H R19, R23 ;  /* 0x0000001700137308 */ /* 0x000e240000001800 */
[----:B0-----:R-:W-:-:S08]  /*0480*/  DFMA R12, -R22, R18, 1 ;  /* 0x3ff00000160c742b */ /* 0x001fd00000000112 */
[----:B------:R-:W-:-:S08]  /*0490*/  DFMA R12, R12, R12, R12 ;  /* 0x0000000c0c0c722b */ /* 0x000fd0000000000c */
[----:B------:R-:W-:-:S08]  /*04a0*/  DFMA R18, R18, R12, R18 ;  /* 0x0000000c1212722b */ /* 0x000fd00000000012 */
[----:B------:R-:W-:-:S08]  /*04b0*/  DMUL R16, R20, R18 ;  /* 0x0000001214107228 */ /* 0x000fd00000000000 */
[----:B------:R-:W-:-:S08]  /*04c0*/  DFMA R16, R20, R18, R16 ;  /* 0x000000121410722b */ /* 0x000fd00000000010 */
[----:B------:R-:W-:-:S08]  /*04d0*/  DMUL R12, R16, R16 ;  /* 0x00000010100c7228 */ /* 0x000fd00000000000 */
[----:B------:R-:W-:Y:S01]  /*04e0*/  DFMA R14, R12, UR4, R14 ;  /* 0x000000040c0e7c2b */ /* 0x000fe2000800000e */
[----:B------:R-:W-:Y:S01]  /*04f0*/  UMOV UR4, 0x9f02676f ;  /* 0x9f02676f00047882 */ /* 0x000fe20000000000 */
[----:B------:R-:W-:-:S06]  /*0500*/  UMOV UR5, 0x3ef3b266 ;  /* 0x3ef3b26600057882 */ /* 0x000fcc0000000000 */
[----:B------:R-:W-:Y:S01]  /*0510*/  DFMA R22, R12, R14, UR4 ;  /* 0x000000040c167e2b */ /* 0x000fe2000800000e */
[----:B------:R-:W-:Y:S01]  /*0520*/  UMOV UR4, 0xa9ab0956 ;  /* 0xa9ab095600047882 */ /* 0x000fe20000000000 */
[----:B------:R-:W-:Y:S01]  /*0530*/  UMOV UR5, 0x3f1745cb ;  /* 0x3f1745cb00057882 */ /* 0x000fe20000000000 */
[----:B------:R-:W-:-:S05]  /*0540*/  DADD R14, R20, -R16 ;  /* 0x00000000140e7229 */ /* 0x000fca0000000810 */
[----:B------:R-:W-:Y:S01]  /*0550*/  DFMA R22, R12, R22, UR4 ;  /* 0x000000040c167e2b */ /* 0x000fe20008000016 */
[----:B------:R-:W-:Y:S01]  /*0560*/  UMOV UR4, 0x2d1b5154 ;  /* 0x2d1b515400047882 */ /* 0x000fe20000000000 */
[----:B------:R-:W-:Y:S01]  /*0570*/  UMOV UR5, 0x3f3c71c7 ;  /* 0x3f3c71c700057882 */ /* 0x000fe20000000000 */
[----:B------:R-:W-:-:S05]  /*0580*/  DADD R14, R14, R14 ;  /* 0x000000000e0e7229 */ /* 0x000fca000000000e */
[----:B------:R-:W-:Y:S01]  /*0590*/  DFMA R22, R12, R22, UR4 ;  /* 0x000000040c167e2b */ /* 0x000fe20008000016 */
[----:B------:R-:W-:Y:S01]  /*05a0*/  UMOV UR4, 0x923be72d ;  /* 0x923be72d00047882 */ /* 0x000fe20000000000 */
[----:B------:R-:W-:Y:S01]  /*05b0*/  UMOV UR5, 0x3f624924 ;  /* 0x3f62492400057882 */ /* 0x000fe20000000000 */
[----:B------:R-:W-:Y:S01]  /*05c0*/  DFMA R14, R20, -R16, R14 ;  /* 0x80000010140e722b */ /* 0x000fe2000000000e */
[----:B------:R-:W-:Y:S01]  /*05d0*/  LOP3.LUT R20, R25, 0x80000000, RZ, 0x3c, !PT ;  /* 0x8000000019147812 */ /* 0x000fe200078e3cff */
[----:B------:R-:W-:-:S03]  /*05e0*/  IMAD.MOV.U32 R21, RZ, RZ, 0x43300000 ;  /* 0x43300000ff157424 */ /* 0x000fc600078e00ff */
[----:B------:R-:W-:Y:S01]  /*05f0*/  DFMA R22, R12, R22, UR4 ;  /* 0x000000040c167e2b */ /* 0x000fe20008000016 */
[----:B------:R-:W-:Y:S01]  /*0600*/  UMOV UR4, 0x9999a3c4 ;  /* 0x9999a3c400047882 */ /* 0x000fe20000000000 */
[----:B------:R-:W-:Y:S01]  /*0610*/  UMOV UR5, 0x3f899999 ;  /* 0x3f89999900057882 */ /* 0x000fe20000000000 */
[----:B------:R-:W-:-:S05]  /*0620*/  DMUL R14, R18, R14 ;  /* 0x0000000e120e7228 */ /* 0x000fca0000000000 */
[----:B------:R-:W-:Y:S01]  /*0630*/  DFMA R22, R12, R22, UR4 ;  /* 0x000000040c167e2b */ /* 0x000fe20008000016 */
[----:B------:R-:W-:Y:S01]  /*0640*/  UMOV UR4, 0x80000000 ;  /* 0x8000000000047882 */ /* 0x000fe20000000000 */
[----:B------:R-:W-:Y:S02]  /*0650*/  UMOV UR5, 0x43300000 ;  /* 0x4330000000057882 */ /* 0x000fe40000000000 */
[----:B------:R-:W-:Y:S01]  /*0660*/  DADD R20, R20, -UR4 ;  /* 0x8000000414147e29 */ /* 0x000fe20008000000 */
[----:B------:R-:W-:Y:S01]  /*0670*/  UMOV UR4, 0x55555554 ;  /* 0x5555555400047882 */ /* 0x000fe20000000000 */
[----:B------:R-:W-:Y:S02]  /*0680*/  UMOV UR5, 0x3fb55555 ;  /* 0x3fb5555500057882 */ /* 0x000fe40000000000 */
[----:B------:R-:W-:Y:S01]  /*0690*/  DFMA R22, R12, R22, UR4 ;  /* 0x000000040c167e2b */ /* 0x000fe20008000016 */
[----:B------:R-:W-:Y:S01]  /*06a0*/  UMOV UR4, 0xfefa39ef ;  /* 0xfefa39ef00047882 */ /* 0x000fe20000000000 */
[----:B------:R-:W-:-:S02]  /*06b0*/  UMOV UR5, 0x3fe62e42 ;  /* 0x3fe62e4200057882 */ /* 0x000fc40000000000 */
[----:B------:R-:W-:-:S04]  /*06c0*/  DFMA R18, R20, UR4, R16 ;  /* 0x0000000414127c2b */ /* 0x000fc80008000010 */
[----:B------:R-:W-:-:S04]  /*06d0*/  DMUL R22, R12, R22 ;  /* 0x000000160c167228 */ /* 0x000fc80000000000 */
[----:B------:R-:W-:Y:S01]  /*06e0*/  DFMA R12, R20, -UR4, R18 ;  /* 0x80000004140c7c2b */ /* 0x000fe20008000012 */
[----:B------:R-:W-:Y:S01]  /*06f0*/  UMOV UR4, 0x3b39803f ;  /* 0x3b39803f00047882 */ /* 0x000fe20000000000 */
[----:B------:R-:W-:Y:S02]  /*0700*/  UMOV UR5, 0x3c7abc9e ;  /* 0x3c7abc9e00057882 */ /* 0x000fe40000000000 */
[----:B------:R-:W-:-:S04]  /*0710*/  DFMA R14, R16, R22, R14 ;  /* 0x00000016100e722b */ /* 0x000fc8000000000e */
[----:B------:R-:W-:-:S08]  /*0720*/  DADD R12, -R16, R12 ;  /* 0x00000000100c7229 */ /* 0x000fd0000000010c */
[----:B------:R-:W-:-:S08]  /*0730*/  DADD R12, R14, -R12 ;  /* 0x000000000e0c7229 */ /* 0x000fd0000000080c */
[----:B------:R-:W-:-:S08]  /*0740*/  DFMA R12, R20, UR4, R12 ;  /* 0x00000004140c7c2b */ /* 0x000fd0000800000c */
[----:B------:R-:W-:Y:S01]  /*0750*/  DADD R18, R18, R12 ;  /* 0x0000000012127229 */ /* 0x000fe2000000000c */
[----:B------:R-:W-:Y:S10]  /*0760*/  BRA `(.L_x_3) ;  /* 0x0000000000187947 */ /* 0x000ff40003800000 */
.L_x_2:
[----:B------:R-:W-:Y:S01]  /*0770*/  MOV R12, 0x0 ;  /* 0x00000000000c7802 */ /* 0x000fe20000000f00 */
[----:B------:R-:W-:Y:S01]  /*0780*/  IMAD.MOV.U32 R13, RZ, RZ, 0x7ff00000 ;  /* 0x7ff00000ff0d7424 */ /* 0x000fe200078e00ff */
[----:B------:R-:W-:-:S05]  /*0790*/  LOP3.LUT P1, RZ, R15, 0x7fffffff, RZ, 0xc0, !PT ;  /* 0x7fffffff0fff7812 */ /* 0x000fca000782c0ff */
[----:B------:R-:W-:-:S10]  /*07a0*/  DFMA R12, R14, R12, +INF ;  /* 0x7ff000000e0c742b */ /* 0x000fd4000000000c */
[----:B------:R-:W-:Y:S02]  /*07b0*/  FSEL R18, R12, RZ, P1 ;  /* 0x000000ff0c127208 */ /* 0x000fe40000800000 */
[----:B------:R-:W-:-:S07]  /*07c0*/  FSEL R19, R13, -QNAN , P1 ;  /* 0xfff000000d137808 */ /* 0x000fce0000800000 */
.L_x_3:
[----:B------:R-:W-:Y:S05]  /*07d0*/  BSYNC.RECONVERGENT B0 ;  /* 0x0000000000007941 */ /* 0x000fea0003800200 */
.L_x_1:
[----:B------:R-:W-:Y:S01]  /*07e0*/  IADD3 R14, PT, PT, R0, 0x2, R3 ;  /* 0x00000002000e7810 */ /* 0x000fe20007ffe003 */
[----:B------:R-:W-:Y:S01]  /*07f0*/  IMAD.MOV.U32 R22, RZ, RZ, 0x0 ;  /* 0x00000000ff167424 */ /* 0x000fe200078e00ff */
[----:B------:R-:W-:Y:S01]  /*0800*/  MOV R23, 0x3fd80000 ;  /* 0x3fd8000000177802 */ /* 0x000fe20000000f00 */
[----:B------:R-:W-:Y:S01]  /*0810*/  UMOV UR4, 0x9999999a ;  /* 0x9999999a00047882 */ /* 0x000fe20000000000 */
[----:B------:R-:W-:Y:S01]  /*0820*/  UMOV UR5, 0x3fb99999 ;  /* 0x3fb9999900057882 */ /* 0x000fe20000000000 */
[----:B-----5:R-:W-:Y:S08]  /*0830*/  F2F.F64.F32 R26, R2 ;  /* 0x00000002001a7310 */ /* 0x020ff00000201800 */
[----:B------:R-:W0:Y:S08]  /*0840*/  I2F.F64.U32 R14, R14 ;  /* 0x0000000e000e7312 */ /* 0x000e300000201800 */
[----:B0-----:R-:W0:Y:S01]  /*0850*/  MUFU.RSQ64H R21, R15 ;  /* 0x0000000f00157308 */ /* 0x001e220000001c00 */
[----:B------:R-:W-:-:S05]  /*0860*/  VIADD R20, R15, 0xfcb00000 ;  /* 0xfcb000000f147836 */ /* 0x000fca0000000000 */
[----:B------:R-:W-:Y:S01]  /*0870*/  ISETP.GE.U32.AND P1, PT, R20, 0x7ca00000, PT ;  /* 0x7ca000001400780c */ /* 0x000fe20003f26070 */
[----:B0-----:R-:W-:-:S08]  /*0880*/  DMUL R12, R20, R20 ;  /* 0x00000014140c7228 */ /* 0x001fd00000000000 */
[----:B------:R-:W-:-:S08]  /*0890*/  DFMA R12, R14, -R12, 1 ;  /* 0x3ff000000e0c742b */ /* 0x000fd0000000080c */
[----:B------:R-:W-:Y:S02]  /*08a0*/  DFMA R22, R12, R22, 0.5 ;  /* 0x3fe000000c16742b */ /* 0x000fe40000000016 */
[----:B------:R-:W-:Y:S02]  /*08b0*/  DMUL R16, R20, R12 ;  /* 0x0000000c14107228 */ /* 0x000fe40000000000 */
[----:B--2---:R-:W-:-:S06]  /*08c0*/  DFMA R12, R10, -UR4, R8 ;  /* 0x800000040a0c7c2b */ /* 0x004fcc0008000008 */
[----:B------:R-:W-:Y:S02]  /*08d0*/  DFMA R22, R22, R16, R20 ;  /* 0x000000101616722b */ /* 0x000fe40000000014 */
[----:B------:R-:W-:-:S06]  /*08e0*/  DADD R12, R12, 1 ;  /* 0x3ff000000c0c7429 */ /* 0x000fcc0000000000 */
[----:B------:R-:W-:Y:S02]  /*08f0*/  DMUL R16, R14, R22 ;  /* 0x000000160e107228 */ /* 0x000fe40000000000 */
[----:B------:R-:W-:Y:S01]  /*0900*/  DFMA R28, R12, R18, R26 ;  /* 0x000000120c1c722b */ /* 0x000fe2000000001a */
[----:B------:R-:W-:Y:S02]  /*0910*/  VIADD R13, R23, 0xfff00000 ;  /* 0xfff00000170d7836 */ /* 0x000fe40000000000 */
[----:B------:R-:W-:-:S03]  /*0920*/  IMAD.MOV.U32 R12, RZ, RZ, R22 ;  /* 0x000000ffff0c7224 */ /* 0x000fc600078e0016 */
[----:B------:R0:W1:Y:S01]  /*0930*/  F2F.F32.F64 R0, R28 ;  /* 0x0000001c00007310 */ /* 0x0000620000301000 */
[----:B------:R-:W-:-:S08]  /*0940*/  DFMA R18, R16, -R16, R14 ;  /* 0x800000101012722b */ /* 0x000fd0000000000e */
[----:B------:R-:W-:Y:S01]  /*0950*/  DFMA R26, R18, R12, R16 ;  /* 0x0000000c121a722b */ /* 0x000fe20000000010 */
[----:B0-----:R-:W-:Y:S10]  /*0960*/  @!P1 BRA `(.L_x_4) ;  /* 0x0000000000189947 */ /* 0x001ff40003800000 */
[----:B------:R-:W-:Y:S01]  /*0970*/  IMAD.MOV.U32 R12, RZ, RZ, R22 ;  /* 0x000000ffff0c7224 */ /* 0x000fe200078e0016 */
[----:B------:R-:W-:Y:S02]  /*0980*/  MOV R22, R20 ;  /* 0x0000001400167202 */ /* 0x000fe40000000f00 */
[----:B------:R-:W-:-:S07]  /*0990*/  MOV R20, 0x9b0 ;  /* 0x000009b000147802 */ /* 0x000fce0000000f00 */
[----:B-1----:R-:W-:Y:S05]  /*09a0*/  CALL.REL.NOINC `($__internal_0_$__cuda_sm20_dsqrt_rn_f64_mediumpath_v1) ;  /* 0x0000000400887944 */ /* 0x002fea0003c00000 */
[----:B------:R-:W-:Y:S02]  /*09b0*/  IMAD.MOV.U32 R26, RZ, RZ, R12 ;  /* 0x000000ffff1a7224 */ /* 0x000fe400078e000c */
[----:B------:R-:W-:-:S07]  /*09c0*/  IMAD.MOV.U32 R27, RZ, RZ, R13 ;  /* 0x000000ffff1b7224 */ /* 0x000fce00078e000d */
.L_x_4:
[----:B------:R-:W-:Y:S01]  /*09d0*/  ISETP.GT.AND P1, PT, R27, 0xfffff, PT ;  /* 0x000fffff1b00780c */ /* 0x000fe20003f24270 */
[----:B------:R-:W-:Y:S01]  /*09e0*/  IMAD.MOV.U32 R12, RZ, RZ, R26 ;  /* 0x000000ffff0c7224 */ /* 0x000fe200078e001a */
[----:B------:R-:W-:Y:S01]  /*09f0*/  MOV R13, R27 ;  /* 0x0000001b000d7202 */ /* 0x000fe20000000f00 */
[----:B------:R-:W-:Y:S01]  /*0a00*/  IMAD.MOV.U32 R2, RZ, RZ, R27 ;  /* 0x000000ffff027224 */ /* 0x000fe200078e001b */
[----:B------:R-:W-:Y:S01]  /*0a10*/  BSSY.RECONVERGENT B0, `(.L_x_5) ;  /* 0x000004c000007945 */ /* 0x000fe20003800200 */
[----:B------:R-:W-:-:S08]  /*0a20*/  MOV R23, 0xfffffc01 ;  /* 0xfffffc0100177802 */ /* 0x000fd00000000f00 */
[----:B------:R-:W-:Y:S01]  /*0a30*/  @!P1 DMUL R12, R12, 1.80143985094819840000e+16 ;  /* 0x435000000c0c9828 */ /* 0x000fe20000000000 */
[----:B------:R-:W-:-:S09]  /*0a40*/  @!P1 IMAD.MOV.U32 R23, RZ, RZ, -0x435 ;  /* 0xfffffbcbff179424 */ /* 0x000fd200078e00ff */
[----:B------:R-:W-:Y:S02]  /*0a50*/  @!P1 IMAD.MOV.U32 R2, RZ, RZ, R13 ;  /* 0x000000ffff029224 */ /* 0x000fe400078e000d */
[----:B------:R-:W-:-:S03]  /*0a60*/  @!P1 IMAD.MOV.U32 R26, RZ, RZ, R12 ;  /* 0x000000ffff1a9224 */ /* 0x000fc600078e000c */
[----:B------:R-:W-:-:S04]  /*0a70*/  IADD3 R14, PT, PT, R2, -0x1, RZ ;  /* 0xffffffff020e7810 */ /* 0x000fc80007ffe0ff */
[----:B------:R-:W-:-:S13]  /*0a80*/  ISETP.GE.U32.AND P2, PT, R14, 0x7fefffff, PT ;  /* 0x7fefffff0e00780c */ /* 0x000fda0003f46070 */
[----:B------:R-:W-:Y:S01]  /*0a90*/  @P2 IMAD.MOV.U32 R14, RZ, RZ, 0x0 ;  /* 0x00000000ff0e2424 */ /* 0x000fe200078e00ff */
[----:B------:R-:W-:Y:S01]  /*0aa0*/  @P2 LOP3.LUT P3, RZ, R13, 0x7fffffff, RZ, 0xc0, !PT ;  /* 0x7fffffff0dff2812 */ /* 0x000fe2000786c0ff */
[----:B------:R-:W-:-:S06]  /*0ab0*/  @P2 IMAD.MOV.U32 R15, RZ, RZ, 0x7ff00000 ;  /* 0x7ff00000ff0f2424 */ /* 0x000fcc00078e00ff */
[----:B------:R-:W-:-:S10]  /*0ac0*/  @P2 DFMA R14, R12, R14, +INF ;  /* 0x7ff000000c0e242b */ /* 0x000fd4000000000e */
[----:B------:R-:W-:Y:S02]  /*0ad0*/  @P2 FSEL R20, R14, RZ, P3 ;  /* 0x000000ff0e142208 */ /* 0x000fe40001800000 */
[----:B------:R-:W-:Y:S01]  /*0ae0*/  @P2 FSEL R21, R15, -QNAN , P3 ;  /* 0xfff000000f152808 */ /* 0x000fe20001800000 */
[----:B------:R-:W-:Y:S06]  /*0af0*/  @P2 BRA `(.L_x_6) ;  /* 0x0000000000f42947 */ /* 0x000fec0003800000 */
[----:B------:R-:W-:Y:S01]  /*0b00*/  LOP3.LUT R12, R2, 0xfffff, RZ, 0xc0, !PT ;  /* 0x000fffff020c7812 */ /* 0x000fe200078ec0ff */
[----:B------:R-:W-:Y:S01]  /*0b10*/  IMAD.MOV.U32 R19, RZ, RZ, 0x3ed0ee25 ;  /* 0x3ed0ee25ff137424 */ /* 0x000fe200078e00ff */
[----:B------:R-:W-:Y:S01]  /*0b20*/  MOV R18, 0x8b7a8b04 ;  /* 0x8b7a8b0400127802 */ /* 0x000fe20000000f00 */
[----:B------:R-:W-:Y:S01]  /*0b30*/  UMOV UR4, 0x3ae80f1e ;  /* 0x3ae80f1e00047882 */ /* 0x000fe20000000000 */
[----:B------:R-:W-:Y:S01]  /*0b40*/  LOP3.LUT R27, R12, 0x3ff00000, RZ, 0xfc, !PT ;  /* 0x3ff000000c1b7812 */ /* 0x000fe200078efcff */
[----:B------:R-:W-:Y:S01]  /*0b50*/  IMAD.MOV.U32 R12, RZ, RZ, RZ ;  /* 0x000000ffff0c7224 */ /* 0x000fe200078e00ff */
[----:B------:R-:W-:Y:S01]  /*0b60*/  UMOV UR5, 0x3eb1380b ;  /* 0x3eb1380b00057882 */ /* 0x000fe20000000000 */
[----:B------:R-:W-:Y:S02]  /*0b70*/  LEA.HI R23, R2, R23, RZ, 0xc ;  /* 0x0000001702177211 */ /* 0x000fe400078f60ff */
[----:B------:R-:W-:-:S13]  /*0b80*/  ISETP.GE.U32.AND P1, PT, R27, 0x3ff6a09f, PT ;  /* 0x3ff6a09f1b00780c */ /* 0x000fda0003f26070 */
[----:B------:R-:W-:Y:S01]  /*0b90*/  @P1 IADD3 R13, PT, PT, R27, -0x100000, RZ ;  /* 0xfff000001b0d1810 */ /* 0x000fe20007ffe0ff */
[----:B------:R-:W-:-:S04]  /*0ba0*/  @P1 VIADD R23, R23, 0x1 ;  /* 0x0000000117171836 */ /* 0x000fc80000000000 */
[----:B------:R-:W-:Y:S01]  /*0bb0*/  @P1 IMAD.MOV.U32 R27, RZ, RZ, R13 ;  /* 0x000000ffff1b1224 */ /* 0x000fe200078e000d */
[----:B------:R-:W-:Y:S02]  /*0bc0*/  LOP3.LUT R22, R23, 0x80000000, RZ, 0x3c, !PT ;  /* 0x8000000017167812 */ /* 0x000fe400078e3cff */
[----:B------:R-:W-:-:S03]  /*0bd0*/  MOV R23, 0x43300000 ;  /* 0x4330000000177802 */ /* 0x000fc60000000f00 */
        /* <DEDUP_REMOVED lines=14> */
[----:B------:R-:W-:-:S06]  /*0cc0*/  UMOV UR5, 0x3f1745cb ;  /* 0x3f1745cb00057882 */ /* 0x000fcc0000000000 */
[----:B------:R-:W-:Y:S01]  /*0cd0*/  DFMA R18, R16, R18, UR4 ;  /* 0x0000000410127e2b */ /* 0x000fe20008000012 */
        /* <DEDUP_REMOVED lines=13> */
[----:B------:R-:W-:Y:S02]  /*0db0*/  DFMA R18, R26, -R14, R18 ;  /* 0x8000000e1a12722b */ /* 0x000fe40000000012 */
[----:B------:R-:W-:Y:S01]  /*0dc0*/  DADD R22, R22, -UR4 ;  /* 0x8000000416167e29 */ /* 0x000fe20008000000 */
[----:B------:R-:W-:Y:S01]  /*0dd0*/  UMOV UR4, 0x55555554 ;  /* 0x5555555400047882 */ /* 0x000fe20000000000 */
[----:B------:R-:W-:Y:S02]  /*0de0*/  UMOV UR5, 0x3fb55555 ;  /* 0x3fb5555500057882 */ /* 0x000fe40000000000 */
[----:B------:R-:W-:Y:S01]  /*0df0*/  DFMA R26, R16, R20, UR4 ;  /* 0x00000004101a7e2b */ /* 0x000fe20008000014 */
[----:B------:R-:W-:Y:S01]  /*0e00*/  UMOV UR4, 0xfefa39ef ;  /* 0xfefa39ef00047882 */ /* 0x000fe20000000000 */
[----:B------:R-:W-:Y:S01]  /*0e10*/  UMOV UR5, 0x3fe62e42 ;  /* 0x3fe62e4200057882 */ /* 0x000fe20000000000 */
[----:B------:R-:W-:-:S02]  /*0e20*/  DMUL R18, R12, R18 ;  /* 0x000000120c127228 */ /* 0x000fc40000000000 */
[----:B------:R-:W-:-:S03]  /*0e30*/  DFMA R20, R22, UR4, R14 ;  /* 0x0000000416147c2b */ /* 0x000fc6000800000e */
[----:B------:R-:W-:-:S05]  /*0e40*/  DMUL R26, R16, R26 ;  /* 0x0000001a101a7228 */ /* 0x000fca0000000000 */
[----:B------:R-:W-:Y:S01]  /*0e50*/  DFMA R12, R22, -UR4, R20 ;  /* 0x80000004160c7c2b */ /* 0x000fe20008000014 */
[----:B------:R-:W-:Y:S01]  /*0e60*/  UMOV UR4, 0x3b39803f ;  /* 0x3b39803f00047882 */ /* 0x000fe20000000000 */
[----:B------:R-:W-:Y:S01]  /*0e70*/  UMOV UR5, 0x3c7abc9e ;  /* 0x3c7abc9e00057882 */ /* 0x000fe20000000000 */
[----:B------:R-:W-:-:S05]  /*0e80*/  DFMA R18, R14, R26, R18 ;  /* 0x0000001a0e12722b */ /* 0x000fca0000000012 */
[----:B------:R-:W-:-:S08]  /*0e90*/  DADD R12, -R14, R12 ;  /* 0x000000000e0c7229 */ /* 0x000fd0000000010c */
[----:B------:R-:W-:-:S08]  /*0ea0*/  DADD R12, R18, -R12 ;  /* 0x00000000120c7229 */ /* 0x000fd0000000080c */
[----:B------:R-:W-:-:S08]  /*0eb0*/  DFMA R12, R22, UR4, R12 ;  /* 0x00000004160c7c2b */ /* 0x000fd0000800000c */
[----:B------:R-:W-:-:S11]  /*0ec0*/  DADD R20, R20, R12 ;  /* 0x0000000014147229 */ /* 0x000fd6000000000c */
.L_x_6:
[----:B------:R-:W-:Y:S05]  /*0ed0*/  BSYNC.RECONVERGENT B0 ;  /* 0x0000000000007941 */ /* 0x000fea0003800200 */
.L_x_5:
[----:B------:R-:W0:Y:S01]  /*0ee0*/  I2F.F64.U32 R12, R24 ;  /* 0x00000018000c7312 */ /* 0x000e220000201800 */
[----:B------:R-:W-:Y:S01]  /*0ef0*/  UMOV UR4, 0x9999999a ;  /* 0x9999999a00047882 */ /* 0x000fe20000000000 */
[----:B------:R-:W-:Y:S01]  /*0f00*/  UMOV UR5, 0x3fb99999 ;  /* 0x3fb9999900057882 */ /* 0x000fe20000000000 */
[----:B------:R-:W-:Y:S01]  /*0f10*/  ISETP.NE.AND P1, PT, R24, 0x3fff, PT ;  /* 0x00003fff1800780c */ /* 0x000fe20003f25270 */
[----:B------:R-:W-:Y:S01]  /*0f20*/  DADD R10, R10, 2 ;  /* 0x400000000a0a7429 */ /* 0x000fe20000000000 */
[----:B------:R-:W-:-:S03]  /*0f30*/  VIADD R3, R3, 0x4 ;  /* 0x0000000403037836 */ /* 0x000fc60000000000 */
[----:B-1----:R-:W1:Y:S01]  /*0f40*/  F2F.F64.F32 R14, R0 ;  /* 0x00000000000e7310 */ /* 0x002e620000201800 */
[----:B0-----:R-:W-:-:S08]  /*0f50*/  DFMA R12, R12, -UR4, R8 ;  /* 0x800000040c0c7c2b */ /* 0x001fd00008000008 */
[----:B------:R-:W-:-:S08]  /*0f60*/  DADD R12, R12, 1 ;  /* 0x3ff000000c0c7429 */ /* 0x000fd00000000000 */
[----:B-1----:R-:W-:-:S06]  /*0f70*/  DFMA R12, R12, R20, R14 ;  /* 0x000000140c0c722b */ /* 0x002fcc000000000e */
[----:B------:R0:W1:Y:S01]  /*0f80*/  F2F.F32.F64 R2, R12 ;  /* 0x0000000c00027310 */ /* 0x0000620000301000 */
[----:B------:R-:W-:Y:S05]  /*0f90*/  @P1 BRA `(.L_x_7) ;  /* 0xfffffff000641947 */ /* 0x000fea000383ffff */
[----:B-1----:R2:W-:Y:S01]  /*0fa0*/  STG.E desc[UR6][R6.64], R2 ;  /* 0x0000000206007986 */ /* 0x0025e2000c101906 */
[----:B------:R-:W-:Y:S05]  /*0fb0*/  @!P0 BRA `(.L_x_8) ;  /* 0xfffffff000388947 */ /* 0x000fea000383ffff */
[----:B------:R-:W-:Y:S05]  /*0fc0*/  EXIT ;  /* 0x000000000000794d */ /* 0x000fea0003800000 */
        .weak           $__internal_0_$__cuda_sm20_dsqrt_rn_f64_mediumpath_v1
        .type           $__internal_0_$__cuda_sm20_dsqrt_rn_f64_mediumpath_v1,@function
        .size           $__internal_0_$__cuda_sm20_dsqrt_rn_f64_mediumpath_v1,(.L_x_14 - $__internal_0_$__cuda_sm20_dsqrt_rn_f64_mediumpath_v1)
$__internal_0_$__cuda_sm20_dsqrt_rn_f64_mediumpath_v1:
[----:B------:R-:W-:Y:S01]  /*0fd0*/  ISETP.GE.U32.AND P1, PT, R22, -0x3400000, PT ;  /* 0xfcc000001600780c */ /* 0x000fe20003f26070 */
[----:B------:R-:W-:-:S12]  /*0fe0*/  BSSY.RECONVERGENT B0, `(.L_x_9) ;  /* 0x0000023000007945 */ /* 0x000fd80003800200 */
[----:B------:R-:W-:Y:S05]  /*0ff0*/  @!P1 BRA `(.L_x_10) ;  /* 0x0000000000209947 */ /* 0x000fea0003800000 */
[----:B------:R-:W-:-:S10]  /*1000*/  DFMA.RM R12, R18, R12, R16 ;  /* 0x0000000c120c722b */ /* 0x000fd40000004010 */
[----:B------:R-:W-:-:S05]  /*1010*/  IADD3 R16, P1, PT, R12, 0x1, RZ ;  /* 0x000000010c107810 */ /* 0x000fca0007f3e0ff */
[----:B------:R-:W-:-:S06]  /*1020*/  IMAD.X R17, RZ, RZ, R13, P1 ;  /* 0x000000ffff117224 */ /* 0x000fcc00008e060d */
[----:B------:R-:W-:-:S08]  /*1030*/  DFMA.RP R14, -R12, R16, R14 ;  /* 0x000000100c0e722b */ /* 0x000fd0000000810e */
[----:B------:R-:W-:-:S06]  /*1040*/  DSETP.GT.AND P1, PT, R14, RZ, PT ;  /* 0x000000ff0e00722a */ /* 0x000fcc0003f24000 */
[----:B------:R-:W-:Y:S02]  /*1050*/  FSEL R12, R16, R12, P1 ;  /* 0x0000000c100c7208 */ /* 0x000fe40000800000 */
[----:B------:R-:W-:Y:S01]  /*1060*/  FSEL R13, R17, R13, P1 ;  /* 0x0000000d110d7208 */ /* 0x000fe20000800000 */
[----:B------:R-:W-:Y:S06]  /*1070*/  BRA `(.L_x_11) ;  /* 0x0000000000647947 */ /* 0x000fec0003800000 */
.L_x_10:
[----:B------:R-:W-:-:S14]  /*1080*/  DSETP.NE.AND P1, PT, R14, RZ, PT ;  /* 0x000000ff0e00722a */ /* 0x000fdc0003f25000 */
[----:B------:R-:W-:Y:S05]  /*1090*/  @!P1 BRA `(.L_x_12) ;  /* 0x0000000000589947 */ /* 0x000fea0003800000 */
[----:B------:R-:W-:-:S13]  /*10a0*/  ISETP.GE.AND P1, PT, R15, RZ, PT ;  /* 0x000000ff0f00720c */ /* 0x000fda0003f26270 */
[----:B------:R-:W-:Y:S01]  /*10b0*/  @!P1 MOV R12, 0x0 ;  /* 0x00000000000c9802 */ /* 0x000fe20000000f00 */
[----:B------:R-:W-:Y:S01]  /*10c0*/  @!P1 IMAD.MOV.U32 R13, RZ, RZ, -0x80000 ;  /* 0xfff80000ff0d9424 */ /* 0x000fe200078e00ff */
[----:B------:R-:W-:Y:S06]  /*10d0*/  @!P1 BRA `(.L_x_11) ;  /* 0x00000000004c9947 */ /* 0x000fec0003800000 */
[----:B------:R-:W-:-:S13]  /*10e0*/  ISETP.GT.AND P1, PT, R15, 0x7fefffff, PT ;  /* 0x7fefffff0f00780c */ /* 0x000fda0003f24270 */
[----:B------:R-:W-:Y:S05]  /*10f0*/  @P1 BRA `(.L_x_12) ;  /* 0x0000000000401947 */ /* 0x000fea0003800000 */
[----:B------:R-:W-:Y:S01]  /*1100*/  DMUL R18, R14, 8.11296384146066816958e+31 ;  /* 0x469000000e127828 */ /* 0x000fe20000000000 */
[----:B------:R-:W-:Y:S01]  /*1110*/  IMAD.MOV.U32 R12, RZ, RZ, RZ ;  /* 0x000000ffff0c7224 */ /* 0x000fe200078e00ff */
[----:B------:R-:W-:Y:S01]  /*1120*/  MOV R16, 0x0 ;  /* 0x0000000000107802 */ /* 0x000fe20000000f00 */
[----:B------:R-:W-:-:S03]  /*1130*/  IMAD.MOV.U32 R17, RZ, RZ, 0x3fd80000 ;  /* 0x3fd80000ff117424 */ /* 0x000fc600078e00ff */
[----:B------:R-:W0:Y:S02]  /*1140*/  MUFU.RSQ64H R13, R19 ;  /* 0x00000013000d7308 */ /* 0x000e240000001c00 */
[----:B0-----:R-:W-:-:S08]  /*1150*/  DMUL R14, R12, R12 ;  /* 0x0000000c0c0e7228 */ /* 0x001fd00000000000 */
[----:B------:R-:W-:-:S08]  /*1160*/  DFMA R14, R18, -R14, 1 ;  /* 0x3ff00000120e742b */ /* 0x000fd0000000080e */
[----:B------:R-:W-:Y:S02]  /*1170*/  DFMA R16, R14, R16, 0.5 ;  /* 0x3fe000000e10742b */ /* 0x000fe40000000010 */
[----:B------:R-:W-:-:S08]  /*1180*/  DMUL R14, R12, R14 ;  /* 0x0000000e0c0e7228 */ /* 0x000fd00000000000 */
[----:B------:R-:W-:-:S08]  /*1190*/  DFMA R14, R16, R14, R12 ;  /* 0x0000000e100e722b */ /* 0x000fd0000000000c */
[----:B------:R-:W-:Y:S02]  /*11a0*/  DMUL R12, R18, R14 ;  /* 0x0000000e120c7228 */ /* 0x000fe40000000000 */
[----:B------:R-:W-:-:S06]  /*11b0*/  VIADD R15, R15, 0xfff00000 ;  /* 0xfff000000f0f7836 */ /* 0x000fcc0000000000 */
[----:B------:R-:W-:-:S08]  /*11c0*/  DFMA R16, R12, -R12, R18 ;  /* 0x8000000c0c10722b */ /* 0x000fd00000000012 */
[----:B------:R-:W-:-:S10]  /*11d0*/  DFMA R12, R14, R16, R12 ;  /* 0x000000100e0c722b */ /* 0x000fd4000000000c */
[----:B------:R-:W-:Y:S01]  /*11e0*/  IADD3 R13, PT, PT, R13, -0x3500000, RZ ;  /* 0xfcb000000d0d7810 */ /* 0x000fe20007ffe0ff */
[----:B------:R-:W-:Y:S06]  /*11f0*/  BRA `(.L_x_11) ;  /* 0x0000000000047947 */ /* 0x000fec0003800000 */
.L_x_12:
[----:B------:R-:W-:-:S11]  /*1200*/  DADD R12, R14, R14 ;  /* 0x000000000e0c7229 */ /* 0x000fd6000000000e */
.L_x_11:
[----:B------:R-:W-:Y:S05]  /*1210*/  BSYNC.RECONVERGENT B0 ;  /* 0x0000000000007941 */ /* 0x000fea0003800200 */
.L_x_9:
[----:B------:R-:W-:-:S04]  /*1220*/  IMAD.MOV.U32 R21, RZ, RZ, 0x0 ;  /* 0x00000000ff157424 */ /* 0x000fc800078e00ff */
[----:B------:R-:W-:Y:S05]  /*1230*/  RET.REL.NODEC R20 `(_Z4calcPf) ;  /* 0xffffffec14707950 */ /* 0x000fea0003c3ffff */
.L_x_13:
[----:B------:R-:W-:-:S00]  /*1240*/  BRA `(.L_x_13) ;  /* 0xfffffffc00fc7947 */ /* 0x000fc0000383ffff */
[----:B------:R-:W-:-:S00]  /*1250*/  NOP ;  /* 0x0000000000007918 */ /* 0x000fc00000000000 */
        /* <DEDUP_REMOVED lines=10> */
.L_x_14:


//--------------------- .nv.shared.reserved.0     --------------------------
	.section	.nv.shared.reserved.0,"aw",@nobits
	.weak		__nv_reservedSMEM_offset_0_alias
	.size		__nv_reservedSMEM_offset_0_alias, 0, 64
	.other		__nv_reservedSMEM_offset_0_alias,@"STO_CUDA_RESERVED_SHARED STV_DEFAULT"
__nv_reservedSMEM_offset_0_alias:
	.zero		0
	.zero		64


//--------------------- .nv.constant0._Z4calcPf   --------------------------
	.section	.nv.constant0._Z4calcPf,"a",@progbits
	.sectionflags	@""
	.align	4
.nv.constant0._Z4calcPf:
	.zero		904


//--------------------- SYMBOLS --------------------------

	.type		.nv.reservedSmem.offset0,@object
	.size		.nv.reservedSmem.offset0,0x4
